//
// Generated by NVIDIA NVVM Compiler
//
// Compiler Build ID: CL-36424714
// Cuda compilation tools, release 13.0, V13.0.88
// Based on NVVM 20.0.0
//

.version 9.0
.target sm_100
.address_size 64

	// .globl	_Z18mma_ftf32_acc_tf32PfS_S_

.visible .entry _Z18mma_ftf32_acc_tf32PfS_S_(
	.param .u64 .ptr .align 1 _Z18mma_ftf32_acc_tf32PfS_S__param_0,
	.param .u64 .ptr .align 1 _Z18mma_ftf32_acc_tf32PfS_S__param_1,
	.param .u64 .ptr .align 1 _Z18mma_ftf32_acc_tf32PfS_S__param_2
)
{
	.reg .b32 	%r<15>;
	.reg .b32 	%f<9>;
	.reg .b64 	%rd<13>;

	ld.param.u64 	%rd1, [_Z18mma_ftf32_acc_tf32PfS_S__param_0];
	ld.param.u64 	%rd2, [_Z18mma_ftf32_acc_tf32PfS_S__param_1];
	ld.param.u64 	%rd3, [_Z18mma_ftf32_acc_tf32PfS_S__param_2];
	cvta.to.global.u64 	%rd4, %rd3;
	cvta.to.global.u64 	%rd5, %rd2;
	cvta.to.global.u64 	%rd6, %rd1;
	mov.u32 	%r7, %tid.x;
	and.b32  	%r8, %r7, 3;
	shl.b32 	%r9, %r7, 1;
	and.b32  	%r10, %r9, 2040;
	or.b32  	%r11, %r10, %r8;
	mul.wide.u32 	%rd7, %r11, 4;
	add.s64 	%rd8, %rd6, %rd7;
	ld.global.u32 	%r1, [%rd8];
	ld.global.u32 	%r2, [%rd8+256];
	ld.global.u32 	%r3, [%rd8+16];
	ld.global.u32 	%r4, [%rd8+272];
	shr.u32 	%r12, %r7, 2;
	shl.b32 	%r13, %r7, 3;
	mad.lo.s32 	%r14, %r12, -31, %r13;
	mul.wide.s32 	%rd9, %r14, 4;
	add.s64 	%rd10, %rd5, %rd9;
	ld.global.u32 	%r5, [%rd10];
	ld.global.u32 	%r6, [%rd10+128];
	mov.f32 	%f1, 0f00000000;
	mov.f32 	%f2, %f1;
	mov.f32 	%f3, %f1;
	mov.f32 	%f4, %f1;
	// begin inline asm
	cvt.rna.tf32.f32 %r1, %r1;
cvt.rna.tf32.f32 %r2, %r2;
cvt.rna.tf32.f32 %r3, %r3;
cvt.rna.tf32.f32 %r4, %r4;
cvt.rna.tf32.f32 %r5, %r5;
cvt.rna.tf32.f32 %r6, %r6;
mma.sync.aligned.m16n8k8.row.col.f32.tf32.tf32.f32{%f1, %f2, %f3, %f4},{%r1, %r2, %r3, %r4},{%r5, %r6},{%f1, %f2, %f3, %f4};

	// end inline asm
	mul.wide.u32 	%rd11, %r9, 4;
	add.s64 	%rd12, %rd4, %rd11;
	st.global.f32 	[%rd12], %f1;
	st.global.f32 	[%rd12+4], %f2;
	st.global.f32 	[%rd12+256], %f3;
	st.global.f32 	[%rd12+260], %f4;
	ret;

}


// ===== COMPILED SASS (sm_100) =====

	.target	sm_100

	.elftype	@"ET_EXEC"


//--------------------- .note.nv.tkinfo           --------------------------
	.section	.note.nv.tkinfo,"",@"SHT_NOTE"
	.sectionflags	@"SHF_NOTE_NV_TKINFO"
	.tkinfo
        /*0018*/ 	.word	0x00000002
        /*0030*/ 	.string	""
        /*0030*/ 	.string	"ptxas"
        /*0030*/ 	.string	"Cuda compilation tools, release 13.0, V13.0.88"
        /*0030*/ 	.string	"Build cuda_13.0.r13.0/compiler.36424714_0"
        /*0030*/ 	.string	"-arch sm_100 -m 64 "



//--------------------- .note.nv.cuinfo           --------------------------
	.section	.note.nv.cuinfo,"",@"SHT_NOTE"
	.sectionflags	@"SHF_NOTE_NV_CUINFO"
        /*0018*/ 	.short	0x0002
        /*001a*/ 	.short	0x0064
        /*001c*/ 	.short	0x0082
	.zero		2


//--------------------- .nv.info                  --------------------------
	.section	.nv.info,"",@"SHT_CUDA_INFO"
	.align	4


	//----- nvinfo : EIATTR_REGCOUNT
	.align		4
        /*0000*/ 	.byte	0x04, 0x2f
        /*0002*/ 	.short	(.L_1 - .L_0)
	.align		4
.L_0:
        /*0004*/ 	.word	index@(_Z18mma_ftf32_acc_tf32PfS_S_)
        /*0008*/ 	.word	0x00000010


	//----- nvinfo : EIATTR_FRAME_SIZE
	.align		4
.L_1:
        /*000c*/ 	.byte	0x04, 0x11
        /*000e*/ 	.short	(.L_3 - .L_2)
	.align		4
.L_2:
        /*0010*/ 	.word	index@(_Z18mma_ftf32_acc_tf32PfS_S_)
        /*0014*/ 	.word	0x00000000


	//----- nvinfo : EIATTR_MIN_STACK_SIZE
	.align		4
.L_3:
        /*0018*/ 	.byte	0x04, 0x12
        /*001a*/ 	.short	(.L_5 - .L_4)
	.align		4
.L_4:
        /*001c*/ 	.word	index@(_Z18mma_ftf32_acc_tf32PfS_S_)
        /*0020*/ 	.word	0x00000000
.L_5:


//--------------------- .nv.compat                --------------------------
	.section	.nv.compat,"",@"SHT_CUDA_COMPAT_INFO"
	.align	4
        /*0000*/ 	.byte	0x02, 0x09, 0x00, 0x00, 0x02, 0x02, 0x01, 0x00, 0x02, 0x05, 0x05, 0x00, 0x03, 0x07, 0x01, 0x01
        /*0010*/ 	.byte	0x02, 0x03, 0x00, 0x00, 0x02, 0x06, 0x01, 0x00, 0x04, 0x0b, 0x08, 0x00, 0x01, 0x00, 0x00, 0x00
        /*0020*/ 	.byte	0x00, 0x00, 0x00, 0x00


//--------------------- .nv.info._Z18mma_ftf32_acc_tf32PfS_S_ --------------------------
	.section	.nv.info._Z18mma_ftf32_acc_tf32PfS_S_,"",@"SHT_CUDA_INFO"
	.sectionflags	@""
	.align	4


	//----- nvinfo : EIATTR_CUDA_API_VERSION
	.align		4
        /*0000*/ 	.byte	0x04, 0x37
        /*0002*/ 	.short	(.L_7 - .L_6)
.L_6:
        /*0004*/ 	.word	0x00000082


	//----- nvinfo : EIATTR_KPARAM_INFO
	.align		4
.L_7:
        /*0008*/ 	.byte	0x04, 0x17
        /*000a*/ 	.short	(.L_9 - .L_8)
.L_8:
        /*000c*/ 	.word	0x00000000
        /*0010*/ 	.short	0x0002
        /*0012*/ 	.short	0x0010
        /*0014*/ 	.byte	0x00, 0xf5, 0x21, 0x00


	//----- nvinfo : EIATTR_KPARAM_INFO
	.align		4
.L_9:
        /*0018*/ 	.byte	0x04, 0x17
        /*001a*/ 	.short	(.L_11 - .L_10)
.L_10:
        /*001c*/ 	.word	0x00000000
        /*0020*/ 	.short	0x0001
        /*0022*/ 	.short	0x0008
        /*0024*/ 	.byte	0x00, 0xf5, 0x21, 0x00


	//----- nvinfo : EIATTR_KPARAM_INFO
	.align		4
.L_11:
        /*0028*/ 	.byte	0x04, 0x17
        /*002a*/ 	.short	(.L_13 - .L_12)
.L_12:
        /*002c*/ 	.word	0x00000000
        /*0030*/ 	.short	0x0000
        /*0032*/ 	.short	0x0000
        /*0034*/ 	.byte	0x00, 0xf5, 0x21, 0x00


	//----- nvinfo : EIATTR_SPARSE_MMA_MASK
	.align		4
.L_13:
        /*0038*/ 	.byte	0x03, 0x50
        /*003a*/ 	.short	0x0000


	//----- nvinfo : EIATTR_MAXREG_COUNT
	.align		4
        /*003c*/ 	.byte	0x03, 0x1b
        /*003e*/ 	.short	0x00ff


	//----- nvinfo : EIATTR_MERCURY_ISA_VERSION
	.align		4
        /*0040*/ 	.byte	0x03, 0x5f
        /*0042*/ 	.short	0x0101


	//----- nvinfo : EIATTR_VRC_CTA_INIT_COUNT
	.align		4
        /*0044*/ 	.byte	0x02, 0x4a
	.zero		1
	.zero		1


	//----- nvinfo : EIATTR_EXIT_INSTR_OFFSETS
	.align		4
        /*0048*/ 	.byte	0x04, 0x1c
        /*004a*/ 	.short	(.L_15 - .L_14)


	//   ....[0]....
.L_14:
        /*004c*/ 	.word	0x00000280


	//----- nvinfo : EIATTR_CBANK_PARAM_SIZE
	.align		4
.L_15:
        /*0050*/ 	.byte	0x03, 0x19
        /*0052*/ 	.short	0x0018


	//----- nvinfo : EIATTR_PARAM_CBANK
	.align		4
        /*0054*/ 	.byte	0x04, 0x0a
        /*0056*/ 	.short	(.L_17 - .L_16)
	.align		4
.L_16:
        /*0058*/ 	.word	index@(.nv.constant0._Z18mma_ftf32_acc_tf32PfS_S_)
        /*005c*/ 	.short	0x0380
        /*005e*/ 	.short	0x0018


	//----- nvinfo : EIATTR_SW_WAR
	.align		4
.L_17:
        /*0060*/ 	.byte	0x04, 0x36
        /*0062*/ 	.short	(.L_19 - .L_18)
.L_18:
        /*0064*/ 	.word	0x00000008
.L_19:


//--------------------- .nv.callgraph             --------------------------
	.section	.nv.callgraph,"",@"SHT_CUDA_CALLGRAPH"
	.align	4
	.sectionentsize	8
	.align		4
        /*0000*/ 	.word	0x00000000
	.align		4
        /*0004*/ 	.word	0xffffffff
	.align		4
        /*0008*/ 	.word	0x00000000
	.align		4
        /*000c*/ 	.word	0xfffffffe
	.align		4
        /*0010*/ 	.word	0x00000000
	.align		4
        /*0014*/ 	.word	0xfffffffd
	.align		4
        /*0018*/ 	.word	0x00000000
	.align		4
        /*001c*/ 	.word	0xfffffffc


//--------------------- .text._Z18mma_ftf32_acc_tf32PfS_S_ --------------------------
	.section	.text._Z18mma_ftf32_acc_tf32PfS_S_,"ax",@progbits
	.align	128
        .global         _Z18mma_ftf32_acc_tf32PfS_S_
        .type           _Z18mma_ftf32_acc_tf32PfS_S_,@function
        .size           _Z18mma_ftf32_acc_tf32PfS_S_,(.L_x_1 - _Z18mma_ftf32_acc_tf32PfS_S_)
        .other          _Z18mma_ftf32_acc_tf32PfS_S_,@"STO_CUDA_ENTRY STV_DEFAULT"
_Z18mma_ftf32_acc_tf32PfS_S_:
.text._Z18mma_ftf32_acc_tf32PfS_S_:
[----:B------:R-:W-:Y:S01]  /*0000*/  LDC R1, c[0x0][0x37c] ;  /* 0x0000df00ff017b82 */ /* 0x000fe20000000800 */
[----:B------:R-:W0:Y:S07]  /*0010*/  S2R R13, SR_TID.X ;  /* 0x00000000000d7919 */ /* 0x000e2e0000002100 */
[----:B------:R-:W1:Y:S01]  /*0020*/  LDC.64 R4, c[0x0][0x388] ;  /* 0x0000e200ff047b82 */ /* 0x000e620000000a00 */
[----:B------:R-:W2:Y:S07]  /*0030*/  LDCU.64 UR4, c[0x0][0x358] ;  /* 0x00006b00ff0477ac */ /* 0x000eae0008000a00 */
[----:B------:R-:W3:Y:S01]  /*0040*/  LDC.64 R2, c[0x0][0x380] ;  /* 0x0000e000ff027b82 */ /* 0x000ee20000000a00 */
[----:B0-----:R-:W-:-:S02]  /*0050*/  SHF.L.U32 R7, R13, 0x1, RZ ;  /* 0x000000010d077819 */ /* 0x001fc400000006ff */
[----:B------:R-:W-:Y:S02]  /*0060*/  SHF.R.U32.HI R6, RZ, 0x2, R13 ;  /* 0x00000002ff067819 */ /* 0x000fe4000001160d */
[----:B------:R-:W-:Y:S02]  /*0070*/  SHF.L.U32 R9, R13, 0x3, RZ ;  /* 0x000000030d097819 */ /* 0x000fe400000006ff */
[----:B------:R-:W-:-:S03]  /*0080*/  LOP3.LUT R0, R7, 0x7f8, RZ, 0xc0, !PT ;  /* 0x000007f807007812 */ /* 0x000fc600078ec0ff */
[----:B------:R-:W-:Y:S01]  /*0090*/  IMAD R11, R6, -0x1f, R9 ;  /* 0xffffffe1060b7824 */ /* 0x000fe200078e0209 */
[----:B------:R-:W-:-:S03]  /*00a0*/  LOP3.LUT R9, R0, 0x3, R13, 0xf8, !PT ;  /* 0x0000000300097812 */ /* 0x000fc600078ef80d */
[----:B-1----:R-:W-:-:S04]  /*00b0*/  IMAD.WIDE R4, R11, 0x4, R4 ;  /* 0x000000040b047825 */ /* 0x002fc800078e0204 */
[----:B---3--:R-:W-:Y:S01]  /*00c0*/  IMAD.WIDE.U32 R2, R9, 0x4, R2 ;  /* 0x0000000409027825 */ /* 0x008fe200078e0002 */
[----:B--2---:R-:W2:Y:S04]  /*00d0*/  LDG.E R12, desc[UR4][R4.64] ;  /* 0x00000004040c7981 */ /* 0x004ea8000c1e1900 */
[----:B------:R0:W3:Y:S04]  /*00e0*/  LDG.E R13, desc[UR4][R4.64+0x80] ;  /* 0x00008004040d7981 */ /* 0x0000e8000c1e1900 */
[----:B------:R-:W4:Y:S04]  /*00f0*/  LDG.E R8, desc[UR4][R2.64] ;  /* 0x0000000402087981 */ /* 0x000f28000c1e1900 */
[----:B------:R-:W5:Y:S01]  /*0100*/  LDG.E R9, desc[UR4][R2.64+0x100] ;  /* 0x0001000402097981 */ /* 0x000f62000c1e1900 */
[----:B------:R-:W-:Y:S01]  /*0110*/  MOV R0, 0x1000 ;  /* 0x0000100000007802 */ /* 0x000fe20000000f00 */
[----:B0-----:R-:W0:Y:S02]  /*0120*/  LDC.64 R4, c[0x0][0x390] ;  /* 0x0000e400ff047b82 */ /* 0x001e240000000a00 */
[----:B------:R-:W5:Y:S04]  /*0130*/  LDG.E R10, desc[UR4][R2.64+0x10] ;  /* 0x00001004020a7981 */ /* 0x000f68000c1e1900 */
[----:B------:R0:W5:Y:S02]  /*0140*/  LDG.E R11, desc[UR4][R2.64+0x110] ;  /* 0x00011004020b7981 */ /* 0x000164000c1e1900 */
[----:B0-----:R-:W-:Y:S01]  /*0150*/  IMAD.WIDE.U32 R2, R7, 0x4, R4 ;  /* 0x0000000407027825 */ /* 0x001fe200078e0004 */
[----:B--2---:R-:W-:-:S02]  /*0160*/  FSETP.GEU.AND P4, PT, |R12|, +INF , PT ;  /* 0x7f8000000c00780b */ /* 0x004fc40003f8e200 */
[----:B---3--:R-:W-:Y:S02]  /*0170*/  FSETP.GEU.AND P5, PT, |R13|, +INF , PT ;  /* 0x7f8000000d00780b */ /* 0x008fe40003fae200 */
[----:B----4-:R-:W-:Y:S02]  /*0180*/  FSETP.GEU.AND P0, PT, |R8|, +INF , PT ;  /* 0x7f8000000800780b */ /* 0x010fe40003f0e200 */
[----:B-----5:R-:W-:-:S07]  /*0190*/  FSETP.GEU.AND P1, PT, |R9|, +INF , PT ;  /* 0x7f8000000900780b */ /* 0x020fce0003f2e200 */
[--C-:B------:R-:W-:Y:S01]  /*01a0*/  @!P4 IMAD.IADD.U32 R12, R12, 0x1, R0.reuse ;  /* 0x000000010c0cc824 */ /* 0x100fe200078e0000 */
[----:B------:R-:W-:Y:S01]  /*01b0*/  FSETP.GEU.AND P2, PT, |R10|, +INF , PT ;  /* 0x7f8000000a00780b */ /* 0x000fe20003f4e200 */
[--C-:B------:R-:W-:Y:S01]  /*01c0*/  @!P5 IMAD.IADD.U32 R13, R13, 0x1, R0.reuse ;  /* 0x000000010d0dd824 */ /* 0x100fe200078e0000 */
[----:B------:R-:W-:Y:S01]  /*01d0*/  FSETP.GEU.AND P3, PT, |R11|, +INF , PT ;  /* 0x7f8000000b00780b */ /* 0x000fe20003f6e200 */
[--C-:B------:R-:W-:Y:S02]  /*01e0*/  @!P0 IMAD.IADD.U32 R8, R8, 0x1, R0.reuse ;  /* 0x0000000108088824 */ /* 0x100fe400078e0000 */
[----:B------:R-:W-:-:S08]  /*01f0*/  @!P1 IMAD.IADD.U32 R9, R9, 0x1, R0 ;  /* 0x0000000109099824 */ /* 0x000fd000078e0000 */
[--C-:B------:R-:W-:Y:S02]  /*0200*/  @!P2 IMAD.IADD.U32 R10, R10, 0x1, R0.reuse ;  /* 0x000000010a0aa824 */ /* 0x100fe400078e0000 */
[----:B------:R-:W-:-:S07]  /*0210*/  @!P3 IMAD.IADD.U32 R11, R11, 0x1, R0 ;  /* 0x000000010b0bb824 */ /* 0x000fce00078e0000 */
[----:B------:R-:W-:-:S15]  /*0220*/  HMMA.1688.F32.TF32 R8, R8, R12, RZ ;  /* 0x0000000c0808723c */ /* 0x000fde00000810ff */
[----:B------:R-:W-:-:S04]  /*0230*/  NOP ;  /* 0x0000000000007918 */ /* 0x000fc80000000000 */
[----:B------:R-:W-:Y:S04]  /*0240*/  STG.E desc[UR4][R2.64], R8 ;  /* 0x0000000802007986 */ /* 0x000fe8000c101904 */
[----:B------:R-:W-:Y:S04]  /*0250*/  STG.E desc[UR4][R2.64+0x4], R9 ;  /* 0x0000040902007986 */ /* 0x000fe8000c101904 */
[----:B------:R-:W-:Y:S04]  /*0260*/  STG.E desc[UR4][R2.64+0x100], R10 ;  /* 0x0001000a02007986 */ /* 0x000fe8000c101904 */
[----:B------:R-:W-:Y:S01]  /*0270*/  STG.E desc[UR4][R2.64+0x104], R11 ;  /* 0x0001040b02007986 */ /* 0x000fe2000c101904 */
[----:B------:R-:W-:Y:S05]  /*0280*/  EXIT ;  /* 0x000000000000794d */ /* 0x000fea0003800000 */
.L_x_0:
[----:B------:R-:W-:-:S00]  /*0290*/  BRA `(.L_x_0) ;  /* 0xfffffffc00fc7947 */ /* 0x000fc0000383ffff */
[----:B------:R-:W-:-:S00]  /*02a0*/  NOP ;  /* 0x0000000000007918 */ /* 0x000fc00000000000 */
        /* <DEDUP_REMOVED lines=13> */
.L_x_1:


//--------------------- .nv.shared.reserved.0     --------------------------
	.section	.nv.shared.reserved.0,"aw",@nobits
	.weak		__nv_reservedSMEM_offset_0_alias
	.size		__nv_reservedSMEM_offset_0_alias, 0, 64
	.other		__nv_reservedSMEM_offset_0_alias,@"STO_CUDA_RESERVED_SHARED STV_DEFAULT"
__nv_reservedSMEM_offset_0_alias:
	.zero		0
	.zero		64


//--------------------- .nv.constant0._Z18mma_ftf32_acc_tf32PfS_S_ --------------------------
	.section	.nv.constant0._Z18mma_ftf32_acc_tf32PfS_S_,"a",@progbits
	.sectionflags	@""
	.align	4
.nv.constant0._Z18mma_ftf32_acc_tf32PfS_S_:
	.zero		920


//--------------------- SYMBOLS --------------------------

	.type		.nv.reservedSmem.offset0,@object
	.size		.nv.reservedSmem.offset0,0x4
